//
// Generated by NVIDIA NVVM Compiler
//
// Compiler Build ID: CL-36424714
// Cuda compilation tools, release 13.0, V13.0.88
// Based on NVVM 20.0.0
//

.version 9.0
.target sm_100
.address_size 64

	// .globl	_Z11convolutionPiS_S_

.visible .entry _Z11convolutionPiS_S_(
	.param .u64 .ptr .align 1 _Z11convolutionPiS_S__param_0,
	.param .u64 .ptr .align 1 _Z11convolutionPiS_S__param_1,
	.param .u64 .ptr .align 1 _Z11convolutionPiS_S__param_2
)
{
	.reg .pred 	%p<10>;
	.reg .b32 	%r<81>;
	.reg .b64 	%rd<27>;

	ld.param.u64 	%rd4, [_Z11convolutionPiS_S__param_0];
	ld.param.u64 	%rd5, [_Z11convolutionPiS_S__param_1];
	ld.param.u64 	%rd3, [_Z11convolutionPiS_S__param_2];
	cvta.to.global.u64 	%rd1, %rd5;
	cvta.to.global.u64 	%rd2, %rd4;
	mov.u32 	%r29, %ctaid.y;
	mov.u32 	%r30, %ntid.y;
	mov.u32 	%r31, %tid.y;
	mad.lo.s32 	%r1, %r29, %r30, %r31;
	mov.u32 	%r32, %ctaid.x;
	mov.u32 	%r33, %ntid.x;
	mov.u32 	%r34, %tid.x;
	mad.lo.s32 	%r2, %r32, %r33, %r34;
	add.s32 	%r3, %r1, -1;
	add.s32 	%r4, %r2, -1;
	shl.b32 	%r5, %r3, 2;
	or.b32  	%r35, %r3, %r4;
	setp.gt.u32 	%p1, %r35, 3;
	mov.b32 	%r73, 0;
	@%p1 bra 	$L__BB0_2;
	add.s32 	%r36, %r5, %r4;
	mul.wide.u32 	%rd6, %r36, 4;
	add.s64 	%rd7, %rd2, %rd6;
	ld.global.u32 	%r37, [%rd7];
	ld.global.u32 	%r38, [%rd1];
	mul.lo.s32 	%r73, %r38, %r37;
$L__BB0_2:
	or.b32  	%r39, %r3, %r2;
	setp.gt.u32 	%p2, %r39, 3;
	@%p2 bra 	$L__BB0_4;
	add.s32 	%r40, %r5, %r2;
	mul.wide.u32 	%rd8, %r40, 4;
	add.s64 	%rd9, %rd2, %rd8;
	ld.global.u32 	%r41, [%rd9];
	ld.global.u32 	%r42, [%rd1+4];
	mad.lo.s32 	%r73, %r42, %r41, %r73;
$L__BB0_4:
	add.s32 	%r10, %r2, 1;
	or.b32  	%r43, %r3, %r10;
	setp.gt.u32 	%p3, %r43, 3;
	@%p3 bra 	$L__BB0_6;
	add.s32 	%r44, %r5, %r10;
	mul.wide.u32 	%rd10, %r44, 4;
	add.s64 	%rd11, %rd2, %rd10;
	ld.global.u32 	%r45, [%rd11];
	ld.global.u32 	%r46, [%rd1+8];
	mad.lo.s32 	%r73, %r46, %r45, %r73;
$L__BB0_6:
	shl.b32 	%r13, %r1, 2;
	or.b32  	%r47, %r1, %r4;
	setp.gt.u32 	%p4, %r47, 3;
	@%p4 bra 	$L__BB0_8;
	add.s32 	%r48, %r13, %r4;
	mul.wide.u32 	%rd12, %r48, 4;
	add.s64 	%rd13, %rd2, %rd12;
	ld.global.u32 	%r49, [%rd13];
	ld.global.u32 	%r50, [%rd1+12];
	mad.lo.s32 	%r73, %r50, %r49, %r73;
$L__BB0_8:
	or.b32  	%r51, %r1, %r2;
	setp.gt.u32 	%p5, %r51, 3;
	@%p5 bra 	$L__BB0_10;
	add.s32 	%r52, %r13, %r2;
	mul.wide.u32 	%rd14, %r52, 4;
	add.s64 	%rd15, %rd2, %rd14;
	ld.global.u32 	%r53, [%rd15];
	ld.global.u32 	%r54, [%rd1+16];
	mad.lo.s32 	%r73, %r54, %r53, %r73;
$L__BB0_10:
	or.b32  	%r55, %r1, %r10;
	setp.gt.u32 	%p6, %r55, 3;
	@%p6 bra 	$L__BB0_12;
	add.s32 	%r56, %r13, %r10;
	mul.wide.u32 	%rd16, %r56, 4;
	add.s64 	%rd17, %rd2, %rd16;
	ld.global.u32 	%r57, [%rd17];
	ld.global.u32 	%r58, [%rd1+20];
	mad.lo.s32 	%r73, %r58, %r57, %r73;
$L__BB0_12:
	add.s32 	%r20, %r1, 1;
	shl.b32 	%r21, %r20, 2;
	or.b32  	%r59, %r20, %r4;
	setp.gt.u32 	%p7, %r59, 3;
	@%p7 bra 	$L__BB0_14;
	add.s32 	%r60, %r21, %r4;
	mul.wide.u32 	%rd18, %r60, 4;
	add.s64 	%rd19, %rd2, %rd18;
	ld.global.u32 	%r61, [%rd19];
	ld.global.u32 	%r62, [%rd1+24];
	mad.lo.s32 	%r73, %r62, %r61, %r73;
$L__BB0_14:
	or.b32  	%r63, %r20, %r2;
	setp.gt.u32 	%p8, %r63, 3;
	@%p8 bra 	$L__BB0_16;
	add.s32 	%r64, %r21, %r2;
	mul.wide.u32 	%rd20, %r64, 4;
	add.s64 	%rd21, %rd2, %rd20;
	ld.global.u32 	%r65, [%rd21];
	ld.global.u32 	%r66, [%rd1+28];
	mad.lo.s32 	%r73, %r66, %r65, %r73;
$L__BB0_16:
	or.b32  	%r67, %r20, %r10;
	setp.gt.u32 	%p9, %r67, 3;
	@%p9 bra 	$L__BB0_18;
	add.s32 	%r68, %r21, %r10;
	mul.wide.u32 	%rd22, %r68, 4;
	add.s64 	%rd23, %rd2, %rd22;
	ld.global.u32 	%r69, [%rd23];
	ld.global.u32 	%r70, [%rd1+32];
	mad.lo.s32 	%r73, %r70, %r69, %r73;
$L__BB0_18:
	cvta.to.global.u64 	%rd24, %rd3;
	add.s32 	%r71, %r13, %r2;
	mul.wide.s32 	%rd25, %r71, 4;
	add.s64 	%rd26, %rd24, %rd25;
	st.global.u32 	[%rd26], %r73;
	ret;

}


// ===== COMPILED SASS (sm_100) =====

	.target	sm_100

	.elftype	@"ET_EXEC"


//--------------------- .note.nv.tkinfo           --------------------------
	.section	.note.nv.tkinfo,"",@"SHT_NOTE"
	.sectionflags	@"SHF_NOTE_NV_TKINFO"
	.tkinfo
        /*0018*/ 	.word	0x00000002
        /*0030*/ 	.string	""
        /*0030*/ 	.string	"ptxas"
        /*0030*/ 	.string	"Cuda compilation tools, release 13.0, V13.0.88"
        /*0030*/ 	.string	"Build cuda_13.0.r13.0/compiler.36424714_0"
        /*0030*/ 	.string	"-arch sm_100 -m 64 "



//--------------------- .note.nv.cuinfo           --------------------------
	.section	.note.nv.cuinfo,"",@"SHT_NOTE"
	.sectionflags	@"SHF_NOTE_NV_CUINFO"
        /*0018*/ 	.short	0x0002
        /*001a*/ 	.short	0x0064
        /*001c*/ 	.short	0x0082
	.zero		2


//--------------------- .nv.info                  --------------------------
	.section	.nv.info,"",@"SHT_CUDA_INFO"
	.align	4


	//----- nvinfo : EIATTR_REGCOUNT
	.align		4
        /*0000*/ 	.byte	0x04, 0x2f
        /*0002*/ 	.short	(.L_1 - .L_0)
	.align		4
.L_0:
        /*0004*/ 	.word	index@(_Z11convolutionPiS_S_)
        /*0008*/ 	.word	0x00000020


	//----- nvinfo : EIATTR_FRAME_SIZE
	.align		4
.L_1:
        /*000c*/ 	.byte	0x04, 0x11
        /*000e*/ 	.short	(.L_3 - .L_2)
	.align		4
.L_2:
        /*0010*/ 	.word	index@(_Z11convolutionPiS_S_)
        /*0014*/ 	.word	0x00000000


	//----- nvinfo : EIATTR_MIN_STACK_SIZE
	.align		4
.L_3:
        /*0018*/ 	.byte	0x04, 0x12
        /*001a*/ 	.short	(.L_5 - .L_4)
	.align		4
.L_4:
        /*001c*/ 	.word	index@(_Z11convolutionPiS_S_)
        /*0020*/ 	.word	0x00000000
.L_5:


//--------------------- .nv.compat                --------------------------
	.section	.nv.compat,"",@"SHT_CUDA_COMPAT_INFO"
	.align	4
        /*0000*/ 	.byte	0x02, 0x09, 0x00, 0x00, 0x02, 0x02, 0x01, 0x00, 0x02, 0x05, 0x05, 0x00, 0x03, 0x07, 0x01, 0x01
        /*0010*/ 	.byte	0x02, 0x03, 0x00, 0x00, 0x02, 0x06, 0x01, 0x00, 0x04, 0x0b, 0x08, 0x00, 0x09, 0x00, 0x00, 0x00
        /*0020*/ 	.byte	0x00, 0x00, 0x00, 0x00


//--------------------- .nv.info._Z11convolutionPiS_S_ --------------------------
	.section	.nv.info._Z11convolutionPiS_S_,"",@"SHT_CUDA_INFO"
	.sectionflags	@""
	.align	4


	//----- nvinfo : EIATTR_CUDA_API_VERSION
	.align		4
        /*0000*/ 	.byte	0x04, 0x37
        /*0002*/ 	.short	(.L_7 - .L_6)
.L_6:
        /*0004*/ 	.word	0x00000082


	//----- nvinfo : EIATTR_KPARAM_INFO
	.align		4
.L_7:
        /*0008*/ 	.byte	0x04, 0x17
        /*000a*/ 	.short	(.L_9 - .L_8)
.L_8:
        /*000c*/ 	.word	0x00000000
        /*0010*/ 	.short	0x0002
        /*0012*/ 	.short	0x0010
        /*0014*/ 	.byte	0x00, 0xf5, 0x21, 0x00


	//----- nvinfo : EIATTR_KPARAM_INFO
	.align		4
.L_9:
        /*0018*/ 	.byte	0x04, 0x17
        /*001a*/ 	.short	(.L_11 - .L_10)
.L_10:
        /*001c*/ 	.word	0x00000000
        /*0020*/ 	.short	0x0001
        /*0022*/ 	.short	0x0008
        /*0024*/ 	.byte	0x00, 0xf5, 0x21, 0x00


	//----- nvinfo : EIATTR_KPARAM_INFO
	.align		4
.L_11:
        /*0028*/ 	.byte	0x04, 0x17
        /*002a*/ 	.short	(.L_13 - .L_12)
.L_12:
        /*002c*/ 	.word	0x00000000
        /*0030*/ 	.short	0x0000
        /*0032*/ 	.short	0x0000
        /*0034*/ 	.byte	0x00, 0xf5, 0x21, 0x00


	//----- nvinfo : EIATTR_SPARSE_MMA_MASK
	.align		4
.L_13:
        /*0038*/ 	.byte	0x03, 0x50
        /*003a*/ 	.short	0x0000


	//----- nvinfo : EIATTR_MAXREG_COUNT
	.align		4
        /*003c*/ 	.byte	0x03, 0x1b
        /*003e*/ 	.short	0x00ff


	//----- nvinfo : EIATTR_MERCURY_ISA_VERSION
	.align		4
        /*0040*/ 	.byte	0x03, 0x5f
        /*0042*/ 	.short	0x0101


	//----- nvinfo : EIATTR_VRC_CTA_INIT_COUNT
	.align		4
        /*0044*/ 	.byte	0x02, 0x4a
	.zero		1
	.zero		1


	//----- nvinfo : EIATTR_EXIT_INSTR_OFFSETS
	.align		4
        /*0048*/ 	.byte	0x04, 0x1c
        /*004a*/ 	.short	(.L_15 - .L_14)


	//   ....[0]....
.L_14:
        /*004c*/ 	.word	0x00000630


	//----- nvinfo : EIATTR_CBANK_PARAM_SIZE
	.align		4
.L_15:
        /*0050*/ 	.byte	0x03, 0x19
        /*0052*/ 	.short	0x0018


	//----- nvinfo : EIATTR_PARAM_CBANK
	.align		4
        /*0054*/ 	.byte	0x04, 0x0a
        /*0056*/ 	.short	(.L_17 - .L_16)
	.align		4
.L_16:
        /*0058*/ 	.word	index@(.nv.constant0._Z11convolutionPiS_S_)
        /*005c*/ 	.short	0x0380
        /*005e*/ 	.short	0x0018


	//----- nvinfo : EIATTR_SW_WAR
	.align		4
.L_17:
        /*0060*/ 	.byte	0x04, 0x36
        /*0062*/ 	.short	(.L_19 - .L_18)
.L_18:
        /*0064*/ 	.word	0x00000008
.L_19:


//--------------------- .nv.callgraph             --------------------------
	.section	.nv.callgraph,"",@"SHT_CUDA_CALLGRAPH"
	.align	4
	.sectionentsize	8
	.align		4
        /*0000*/ 	.word	0x00000000
	.align		4
        /*0004*/ 	.word	0xffffffff
	.align		4
        /*0008*/ 	.word	0x00000000
	.align		4
        /*000c*/ 	.word	0xfffffffe
	.align		4
        /*0010*/ 	.word	0x00000000
	.align		4
        /*0014*/ 	.word	0xfffffffd
	.align		4
        /*0018*/ 	.word	0x00000000
	.align		4
        /*001c*/ 	.word	0xfffffffc


//--------------------- .text._Z11convolutionPiS_S_ --------------------------
	.section	.text._Z11convolutionPiS_S_,"ax",@progbits
	.align	128
        .global         _Z11convolutionPiS_S_
        .type           _Z11convolutionPiS_S_,@function
        .size           _Z11convolutionPiS_S_,(.L_x_1 - _Z11convolutionPiS_S_)
        .other          _Z11convolutionPiS_S_,@"STO_CUDA_ENTRY STV_DEFAULT"
_Z11convolutionPiS_S_:
.text._Z11convolutionPiS_S_:
[----:B------:R-:W-:Y:S01]  /*0000*/  LDC R1, c[0x0][0x37c] ;  /* 0x0000df00ff017b82 */ /* 0x000fe20000000800 */
[----:B------:R-:W0:Y:S07]  /*0010*/  S2R R0, SR_TID.Y ;  /* 0x0000000000007919 */ /* 0x000e2e0000002200 */
[----:B------:R-:W0:Y:S01]  /*0020*/  LDC R15, c[0x0][0x364] ;  /* 0x0000d900ff0f7b82 */ /* 0x000e220000000800 */
[----:B------:R-:W1:Y:S07]  /*0030*/  S2R R3, SR_TID.X ;  /* 0x0000000000037919 */ /* 0x000e6e0000002100 */
[----:B------:R-:W0:Y:S08]  /*0040*/  S2UR UR4, SR_CTAID.Y ;  /* 0x00000000000479c3 */ /* 0x000e300000002600 */
[----:B------:R-:W1:Y:S08]  /*0050*/  S2UR UR5, SR_CTAID.X ;  /* 0x00000000000579c3 */ /* 0x000e700000002500 */
[----:B------:R-:W1:Y:S01]  /*0060*/  LDC R2, c[0x0][0x360] ;  /* 0x0000d800ff027b82 */ /* 0x000e620000000800 */
[----:B0-----:R-:W-:-:S05]  /*0070*/  IMAD R15, R15, UR4, R0 ;  /* 0x000000040f0f7c24 */ /* 0x001fca000f8e0200 */
[----:B------:R-:W-:Y:S01]  /*0080*/  IADD3 R5, PT, PT, R15, -0x1, RZ ;  /* 0xffffffff0f057810 */ /* 0x000fe20007ffe0ff */
[----:B-1----:R-:W-:Y:S01]  /*0090*/  IMAD R2, R2, UR5, R3 ;  /* 0x0000000502027c24 */ /* 0x002fe2000f8e0203 */
[----:B------:R-:W0:Y:S03]  /*00a0*/  LDCU.64 UR4, c[0x0][0x358] ;  /* 0x00006b00ff0477ac */ /* 0x000e260008000a00 */
[----:B------:R-:W-:-:S05]  /*00b0*/  VIADD R14, R2, 0xffffffff ;  /* 0xffffffff020e7836 */ /* 0x000fca0000000000 */
[----:B------:R-:W-:-:S04]  /*00c0*/  LOP3.LUT R0, R5, R14, RZ, 0xfc, !PT ;  /* 0x0000000e05007212 */ /* 0x000fc800078efcff */
[----:B------:R-:W-:Y:S02]  /*00d0*/  ISETP.GT.U32.AND P6, PT, R0, 0x3, PT ;  /* 0x000000030000780c */ /* 0x000fe40003fc4070 */
[----:B------:R-:W-:-:S04]  /*00e0*/  LOP3.LUT R0, R5, R2, RZ, 0xfc, !PT ;  /* 0x0000000205007212 */ /* 0x000fc800078efcff */
[----:B------:R-:W-:-:S07]  /*00f0*/  ISETP.GT.U32.AND P0, PT, R0, 0x3, PT ;  /* 0x000000030000780c */ /* 0x000fce0003f04070 */
[----:B------:R-:W1:Y:S01]  /*0100*/  @!P6 LDC.64 R8, c[0x0][0x380] ;  /* 0x0000e000ff08eb82 */ /* 0x000e620000000a00 */
[----:B------:R-:W-:-:S07]  /*0110*/  @!P6 LEA R3, R5, R14, 0x2 ;  /* 0x0000000e0503e211 */ /* 0x000fce00078e10ff */
[----:B------:R-:W2:Y:S08]  /*0120*/  @!P0 LDC.64 R12, c[0x0][0x380] ;  /* 0x0000e000ff0c8b82 */ /* 0x000eb00000000a00 */
[----:B------:R-:W3:Y:S08]  /*0130*/  @!P6 LDC.64 R10, c[0x0][0x388] ;  /* 0x0000e200ff0aeb82 */ /* 0x000ef00000000a00 */
[----:B------:R-:W4:Y:S01]  /*0140*/  @!P0 LDC.64 R6, c[0x0][0x388] ;  /* 0x0000e200ff068b82 */ /* 0x000f220000000a00 */
[----:B-1----:R-:W-:-:S04]  /*0150*/  @!P6 IMAD.WIDE.U32 R8, R3, 0x4, R8 ;  /* 0x000000040308e825 */ /* 0x002fc800078e0008 */
[----:B------:R-:W-:Y:S01]  /*0160*/  @!P0 IMAD R3, R5, 0x4, R2 ;  /* 0x0000000405038824 */ /* 0x000fe200078e0202 */
[----:B0-----:R-:W5:Y:S03]  /*0170*/  @!P6 LDG.E R18, desc[UR4][R8.64] ;  /* 0x000000040812e981 */ /* 0x001f66000c1e1900 */
[----:B--2---:R-:W-:-:S05]  /*0180*/  @!P0 IMAD.WIDE.U32 R12, R3, 0x4, R12 ;  /* 0x00000004030c8825 */ /* 0x004fca00078e000c */
[----:B------:R0:W2:Y:S04]  /*0190*/  @!P0 LDG.E R19, desc[UR4][R12.64] ;  /* 0x000000040c138981 */ /* 0x0000a8000c1e1900 */
[----:B---3--:R-:W5:Y:S04]  /*01a0*/  @!P6 LDG.E R23, desc[UR4][R10.64] ;  /* 0x000000040a17e981 */ /* 0x008f68000c1e1900 */
[----:B----4-:R1:W2:Y:S01]  /*01b0*/  @!P0 LDG.E R6, desc[UR4][R6.64+0x4] ;  /* 0x0000040406068981 */ /* 0x0102a2000c1e1900 */
[----:B------:R-:W-:-:S04]  /*01c0*/  IADD3 R4, PT, PT, R2, 0x1, RZ ;  /* 0x0000000102047810 */ /* 0x000fc80007ffe0ff */
[----:B------:R-:W-:-:S04]  /*01d0*/  LOP3.LUT R0, R5, R4, RZ, 0xfc, !PT ;  /* 0x0000000405007212 */ /* 0x000fc800078efcff */
[----:B------:R-:W-:Y:S02]  /*01e0*/  ISETP.GT.U32.AND P1, PT, R0, 0x3, PT ;  /* 0x000000030000780c */ /* 0x000fe40003f24070 */
[----:B------:R-:W-:-:S04]  /*01f0*/  LOP3.LUT R0, R15, R14, RZ, 0xfc, !PT ;  /* 0x0000000e0f007212 */ /* 0x000fc800078efcff */
[----:B------:R-:W-:Y:S02]  /*0200*/  ISETP.GT.U32.AND P2, PT, R0, 0x3, PT ;  /* 0x000000030000780c */ /* 0x000fe40003f44070 */
[C---:B------:R-:W-:Y:S02]  /*0210*/  LOP3.LUT R0, R15.reuse, R4, RZ, 0xfc, !PT ;  /* 0x000000040f007212 */ /* 0x040fe400078efcff */
[----:B------:R-:W-:Y:S02]  /*0220*/  LOP3.LUT R3, R15, R2, RZ, 0xfc, !PT ;  /* 0x000000020f037212 */ /* 0x000fe400078efcff */
[----:B------:R-:W-:Y:S01]  /*0230*/  ISETP.GT.U32.AND P4, PT, R0, 0x3, PT ;  /* 0x000000030000780c */ /* 0x000fe20003f84070 */
[----:B0-----:R-:W0:Y:S01]  /*0240*/  @!P1 LDC.64 R12, c[0x0][0x380] ;  /* 0x0000e000ff0c9b82 */ /* 0x001e220000000a00 */
[----:B------:R-:W-:Y:S01]  /*0250*/  ISETP.GT.U32.AND P3, PT, R3, 0x3, PT ;  /* 0x000000030300780c */ /* 0x000fe20003f64070 */
[----:B------:R-:W-:Y:S02]  /*0260*/  VIADD R3, R15, 0x1 ;  /* 0x000000010f037836 */ /* 0x000fe40000000000 */
[----:B------:R-:W-:-:S04]  /*0270*/  HFMA2 R0, -RZ, RZ, 0, 0 ;  /* 0x00000000ff007431 */ /* 0x000fc800000001ff */
[----:B------:R-:W3:Y:S01]  /*0280*/  @!P2 LDC.64 R8, c[0x0][0x388] ;  /* 0x0000e200ff08ab82 */ /* 0x000ee20000000a00 */
[----:B-1----:R-:W-:-:S07]  /*0290*/  LOP3.LUT R7, R3, R14, RZ, 0xfc, !PT ;  /* 0x0000000e03077212 */ /* 0x002fce00078efcff */
[----:B------:R-:W1:Y:S01]  /*02a0*/  @!P1 LDC.64 R10, c[0x0][0x388] ;  /* 0x0000e200ff0a9b82 */ /* 0x000e620000000a00 */
[----:B------:R-:W-:-:S07]  /*02b0*/  ISETP.GT.U32.AND P5, PT, R7, 0x3, PT ;  /* 0x000000030700780c */ /* 0x000fce0003fa4070 */
[----:B------:R-:W4:Y:S01]  /*02c0*/  @!P2 LDC.64 R16, c[0x0][0x380] ;  /* 0x0000e000ff10ab82 */ /* 0x000f220000000a00 */
[----:B------:R-:W-:-:S07]  /*02d0*/  LOP3.LUT R7, R3, R2, RZ, 0xfc, !PT ;  /* 0x0000000203077212 */ /* 0x000fce00078efcff */
[----:B------:R-:W4:Y:S01]  /*02e0*/  @!P4 LDC.64 R24, c[0x0][0x380] ;  /* 0x0000e000ff18cb82 */ /* 0x000f220000000a00 */
[----:B------:R-:W-:Y:S01]  /*02f0*/  @!P1 LEA R5, R5, R4, 0x2 ;  /* 0x0000000405059211 */ /* 0x000fe200078e10ff */
[----:B---3--:R3:W4:Y:S06]  /*0300*/  @!P2 LDG.E R22, desc[UR4][R8.64+0xc] ;  /* 0x00000c040816a981 */ /* 0x00872c000c1e1900 */
[----:B------:R-:W1:Y:S01]  /*0310*/  @!P3 LDC.64 R20, c[0x0][0x380] ;  /* 0x0000e000ff14bb82 */ /* 0x000e620000000a00 */
[----:B0-----:R-:W-:Y:S01]  /*0320*/  @!P1 IMAD.WIDE.U32 R12, R5, 0x4, R12 ;  /* 0x00000004050c9825 */ /* 0x001fe200078e000c */
[----:B------:R-:W-:-:S06]  /*0330*/  LEA R5, R15, R2, 0x2 ;  /* 0x000000020f057211 */ /* 0x000fcc00078e10ff */
[----:B------:R-:W0:Y:S01]  /*0340*/  @!P3 LDC.64 R28, c[0x0][0x388] ;  /* 0x0000e200ff1cbb82 */ /* 0x000e220000000a00 */
[----:B------:R-:W-:-:S07]  /*0350*/  @!P5 IMAD R26, R3, 0x4, R14 ;  /* 0x00000004031ad824 */ /* 0x000fce00078e020e */
[----:B---3--:R-:W3:Y:S01]  /*0360*/  @!P4 LDC.64 R8, c[0x0][0x388] ;  /* 0x0000e200ff08cb82 */ /* 0x008ee20000000a00 */
[----:B-1----:R-:W-:-:S05]  /*0370*/  @!P3 IMAD.WIDE.U32 R20, R5, 0x4, R20 ;  /* 0x000000040514b825 */ /* 0x002fca00078e0014 */
[----:B------:R-:W4:Y:S04]  /*0380*/  @!P3 LDG.E R27, desc[UR4][R20.64] ;  /* 0x00000004141bb981 */ /* 0x000f28000c1e1900 */
[----:B0-----:R-:W4:Y:S04]  /*0390*/  @!P3 LDG.E R28, desc[UR4][R28.64+0x10] ;  /* 0x000010041c1cb981 */ /* 0x001f28000c1e1900 */
[----:B---3--:R-:W3:Y:S01]  /*03a0*/  @!P4 LDG.E R8, desc[UR4][R8.64+0x14] ;  /* 0x000014040808c981 */ /* 0x008ee2000c1e1900 */
[----:B-----5:R-:W-:Y:S01]  /*03b0*/  @!P6 IMAD R0, R18, R23, RZ ;  /* 0x000000171200e224 */ /* 0x020fe200078e02ff */
[----:B------:R-:W-:-:S03]  /*03c0*/  ISETP.GT.U32.AND P6, PT, R7, 0x3, PT ;  /* 0x000000030700780c */ /* 0x000fc60003fc4070 */
[----:B--2---:R-:W-:Y:S01]  /*03d0*/  @!P0 IMAD R0, R19, R6, R0 ;  /* 0x0000000613008224 */ /* 0x004fe200078e0200 */
[-C--:B------:R-:W-:Y:S01]  /*03e0*/  LOP3.LUT R6, R3, R4.reuse, RZ, 0xfc, !PT ;  /* 0x0000000403067212 */ /* 0x080fe200078efcff */
[C---:B------:R-:W-:Y:S01]  /*03f0*/  @!P2 IMAD R7, R15.reuse, 0x4, R14 ;  /* 0x000000040f07a824 */ /* 0x040fe200078e020e */
[----:B------:R-:W0:Y:S02]  /*0400*/  @!P5 LDC.64 R18, c[0x0][0x380] ;  /* 0x0000e000ff12db82 */ /* 0x000e240000000a00 */
[----:B------:R-:W-:Y:S02]  /*0410*/  ISETP.GT.U32.AND P0, PT, R6, 0x3, PT ;  /* 0x000000030600780c */ /* 0x000fe40003f04070 */
[----:B------:R-:W-:Y:S01]  /*0420*/  @!P4 LEA R15, R15, R4, 0x2 ;  /* 0x000000040f0fc211 */ /* 0x000fe200078e10ff */
[----:B------:R1:W2:Y:S01]  /*0430*/  @!P1 LDG.E R6, desc[UR4][R10.64+0x8] ;  /* 0x000008040a069981 */ /* 0x0002a2000c1e1900 */
[----:B----4-:R-:W-:-:S03]  /*0440*/  @!P2 IMAD.WIDE.U32 R16, R7, 0x4, R16 ;  /* 0x000000040710a825 */ /* 0x010fc600078e0010 */
[----:B------:R4:W2:Y:S01]  /*0450*/  @!P1 LDG.E R7, desc[UR4][R12.64] ;  /* 0x000000040c079981 */ /* 0x0008a2000c1e1900 */
[----:B------:R-:W-:-:S03]  /*0460*/  @!P4 IMAD.WIDE.U32 R24, R15, 0x4, R24 ;  /* 0x000000040f18c825 */ /* 0x000fc600078e0018 */
[----:B------:R5:W3:Y:S01]  /*0470*/  @!P2 LDG.E R23, desc[UR4][R16.64] ;  /* 0x000000041017a981 */ /* 0x000ae2000c1e1900 */
[----:B-1----:R-:W1:Y:S01]  /*0480*/  @!P6 LDC.64 R10, c[0x0][0x380] ;  /* 0x0000e000ff0aeb82 */ /* 0x002e620000000a00 */
[C---:B------:R-:W-:Y:S02]  /*0490*/  @!P6 LEA R2, R3.reuse, R2, 0x2 ;  /* 0x000000020302e211 */ /* 0x040fe400078e10ff */
[----:B------:R-:W3:Y:S05]  /*04a0*/  @!P4 LDG.E R25, desc[UR4][R24.64] ;  /* 0x000000041819c981 */ /* 0x000eea000c1e1900 */
[----:B----4-:R-:W4:Y:S08]  /*04b0*/  @!P5 LDC.64 R12, c[0x0][0x388] ;  /* 0x0000e200ff0cdb82 */ /* 0x010f300000000a00 */
[----:B------:R-:W1:Y:S08]  /*04c0*/  @!P0 LDC.64 R14, c[0x0][0x380] ;  /* 0x0000e000ff0e8b82 */ /* 0x000e700000000a00 */
[----:B-----5:R-:W5:Y:S08]  /*04d0*/  @!P6 LDC.64 R16, c[0x0][0x388] ;  /* 0x0000e200ff10eb82 */ /* 0x020f700000000a00 */
[----:B------:R-:W5:Y:S01]  /*04e0*/  @!P0 LDC.64 R20, c[0x0][0x388] ;  /* 0x0000e200ff148b82 */ /* 0x000f620000000a00 */
[----:B0-----:R-:W-:Y:S01]  /*04f0*/  @!P5 IMAD.WIDE.U32 R18, R26, 0x4, R18 ;  /* 0x000000041a12d825 */ /* 0x001fe200078e0012 */
[----:B------:R-:W-:Y:S01]  /*0500*/  @!P0 LEA R3, R3, R4, 0x2 ;  /* 0x0000000403038211 */ /* 0x000fe200078e10ff */
[----:B----4-:R-:W4:Y:S02]  /*0510*/  @!P5 LDG.E R12, desc[UR4][R12.64+0x18] ;  /* 0x000018040c0cd981 */ /* 0x010f24000c1e1900 */
[----:B-1----:R-:W-:-:S02]  /*0520*/  @!P6 IMAD.WIDE.U32 R10, R2, 0x4, R10 ;  /* 0x00000004020ae825 */ /* 0x002fc400078e000a */
[----:B------:R-:W4:Y:S02]  /*0530*/  @!P5 LDG.E R19, desc[UR4][R18.64] ;  /* 0x000000041213d981 */ /* 0x000f24000c1e1900 */
[----:B------:R-:W-:Y:S02]  /*0540*/  @!P0 IMAD.WIDE.U32 R14, R3, 0x4, R14 ;  /* 0x00000004030e8825 */ /* 0x000fe400078e000e */
[----:B------:R-:W4:Y:S01]  /*0550*/  @!P6 LDG.E R11, desc[UR4][R10.64] ;  /* 0x000000040a0be981 */ /* 0x000f22000c1e1900 */
[----:B------:R-:W0:Y:S03]  /*0560*/  LDC.64 R2, c[0x0][0x390] ;  /* 0x0000e400ff027b82 */ /* 0x000e260000000a00 */
[----:B------:R-:W4:Y:S04]  /*0570*/  @!P0 LDG.E R15, desc[UR4][R14.64] ;  /* 0x000000040e0f8981 */ /* 0x000f28000c1e1900 */
[----:B-----5:R-:W5:Y:S04]  /*0580*/  @!P6 LDG.E R16, desc[UR4][R16.64+0x1c] ;  /* 0x00001c041010e981 */ /* 0x020f68000c1e1900 */
[----:B------:R-:W5:Y:S01]  /*0590*/  @!P0 LDG.E R20, desc[UR4][R20.64+0x20] ;  /* 0x0000200414148981 */ /* 0x000f62000c1e1900 */
[----:B0-----:R-:W-:-:S04]  /*05a0*/  IMAD.WIDE R2, R5, 0x4, R2 ;  /* 0x0000000405027825 */ /* 0x001fc800078e0202 */
[----:B--2---:R-:W-:-:S04]  /*05b0*/  @!P1 IMAD R0, R7, R6, R0 ;  /* 0x0000000607009224 */ /* 0x004fc800078e0200 */
[----:B---3--:R-:W-:-:S04]  /*05c0*/  @!P2 IMAD R0, R23, R22, R0 ;  /* 0x000000161700a224 */ /* 0x008fc800078e0200 */
[----:B------:R-:W-:-:S04]  /*05d0*/  @!P3 IMAD R0, R27, R28, R0 ;  /* 0x0000001c1b00b224 */ /* 0x000fc800078e0200 */
[----:B------:R-:W-:-:S04]  /*05e0*/  @!P4 IMAD R0, R25, R8, R0 ;  /* 0x000000081900c224 */ /* 0x000fc800078e0200 */
[----:B----4-:R-:W-:-:S04]  /*05f0*/  @!P5 IMAD R0, R19, R12, R0 ;  /* 0x0000000c1300d224 */ /* 0x010fc800078e0200 */
[----:B-----5:R-:W-:-:S04]  /*0600*/  @!P6 IMAD R0, R11, R16, R0 ;  /* 0x000000100b00e224 */ /* 0x020fc800078e0200 */
[----:B------:R-:W-:-:S05]  /*0610*/  @!P0 IMAD R0, R15, R20, R0 ;  /* 0x000000140f008224 */ /* 0x000fca00078e0200 */
[----:B------:R-:W-:Y:S01]  /*0620*/  STG.E desc[UR4][R2.64], R0 ;  /* 0x0000000002007986 */ /* 0x000fe2000c101904 */
[----:B------:R-:W-:Y:S05]  /*0630*/  EXIT ;  /* 0x000000000000794d */ /* 0x000fea0003800000 */
.L_x_0:
[----:B------:R-:W-:-:S00]  /*0640*/  BRA `(.L_x_0) ;  /* 0xfffffffc00fc7947 */ /* 0x000fc0000383ffff */
[----:B------:R-:W-:-:S00]  /*0650*/  NOP ;  /* 0x0000000000007918 */ /* 0x000fc00000000000 */
        /* <DEDUP_REMOVED lines=10> */
.L_x_1:


//--------------------- .nv.shared.reserved.0     --------------------------
	.section	.nv.shared.reserved.0,"aw",@nobits
	.weak		__nv_reservedSMEM_offset_0_alias
	.size		__nv_reservedSMEM_offset_0_alias, 0, 64
	.other		__nv_reservedSMEM_offset_0_alias,@"STO_CUDA_RESERVED_SHARED STV_DEFAULT"
__nv_reservedSMEM_offset_0_alias:
	.zero		0
	.zero		64


//--------------------- .nv.constant0._Z11convolutionPiS_S_ --------------------------
	.section	.nv.constant0._Z11convolutionPiS_S_,"a",@progbits
	.sectionflags	@""
	.align	4
.nv.constant0._Z11convolutionPiS_S_:
	.zero		920


//--------------------- SYMBOLS --------------------------

	.type		.nv.reservedSmem.offset0,@object
	.size		.nv.reservedSmem.offset0,0x4
